//
// Generated by NVIDIA NVVM Compiler
//
// Compiler Build ID: CL-36424714
// Cuda compilation tools, release 13.0, V13.0.88
// Based on NVVM 20.0.0
//

.version 9.0
.target sm_100
.address_size 64

	// .globl	_Z8useClassPP9CudaClass
.extern .func  (.param .b32 func_retval0) vprintf
(
	.param .b64 vprintf_param_0,
	.param .b64 vprintf_param_1
)
;
.global .align 1 .b8 $str[10] = {107, 101, 114, 110, 101, 108, 58, 32, 10};
.global .align 1 .b8 $str$1[4] = {37, 100, 10};
.global .align 1 .b8 $str$2[8] = {37, 103, 44, 32, 37, 100, 10};

.visible .entry _Z8useClassPP9CudaClass(
	.param .u64 .ptr .align 1 _Z8useClassPP9CudaClass_param_0
)
{
	.local .align 8 .b8 	__local_depot0[16];
	.reg .b64 	%SP;
	.reg .b64 	%SPL;
	.reg .b32 	%r<63>;
	.reg .b64 	%rd<31>;
	.reg .b64 	%fd<11>;

	mov.u64 	%SPL, __local_depot0;
	cvta.local.u64 	%SP, %SPL;
	ld.param.u64 	%rd1, [_Z8useClassPP9CudaClass_param_0];
	mov.u64 	%rd2, $str;
	cvta.global.u64 	%rd3, %rd2;
	{ // callseq 0, 0
	.param .b64 param0;
	st.param.b64 	[param0], %rd3;
	.param .b64 param1;
	st.param.b64 	[param1], 0;
	.param .b32 retval0;
	call.uni (retval0), 
	vprintf, 
	(
	param0, 
	param1
	);
	ld.param.b32 	%r1, [retval0];
	} // callseq 0
	add.u64 	%rd4, %SP, 0;
	add.u64 	%rd5, %SPL, 0;
	cvta.to.global.u64 	%rd6, %rd1;
	mov.b32 	%r3, 0;
	st.local.u32 	[%rd5], %r3;
	mov.u64 	%rd7, $str$1;
	cvta.global.u64 	%rd8, %rd7;
	{ // callseq 1, 0
	.param .b64 param0;
	st.param.b64 	[param0], %rd8;
	.param .b64 param1;
	st.param.b64 	[param1], %rd4;
	.param .b32 retval0;
	call.uni (retval0), 
	vprintf, 
	(
	param0, 
	param1
	);
	ld.param.b32 	%r4, [retval0];
	} // callseq 1
	ld.global.u64 	%rd9, [%rd6];
	ld.u64 	%rd10, [%rd9];
	ld.f64 	%fd1, [%rd10];
	ld.u32 	%r6, [%rd9+8];
	st.local.f64 	[%rd5], %fd1;
	st.local.u32 	[%rd5+8], %r6;
	mov.u64 	%rd11, $str$2;
	cvta.global.u64 	%rd12, %rd11;
	{ // callseq 2, 0
	.param .b64 param0;
	st.param.b64 	[param0], %rd12;
	.param .b64 param1;
	st.param.b64 	[param1], %rd4;
	.param .b32 retval0;
	call.uni (retval0), 
	vprintf, 
	(
	param0, 
	param1
	);
	ld.param.b32 	%r7, [retval0];
	} // callseq 2
	mov.b32 	%r9, 1;
	st.local.u32 	[%rd5], %r9;
	{ // callseq 3, 0
	.param .b64 param0;
	st.param.b64 	[param0], %rd8;
	.param .b64 param1;
	st.param.b64 	[param1], %rd4;
	.param .b32 retval0;
	call.uni (retval0), 
	vprintf, 
	(
	param0, 
	param1
	);
	ld.param.b32 	%r10, [retval0];
	} // callseq 3
	ld.global.u64 	%rd13, [%rd6+8];
	ld.u64 	%rd14, [%rd13];
	ld.f64 	%fd2, [%rd14];
	ld.u32 	%r12, [%rd13+8];
	st.local.f64 	[%rd5], %fd2;
	st.local.u32 	[%rd5+8], %r12;
	{ // callseq 4, 0
	.param .b64 param0;
	st.param.b64 	[param0], %rd12;
	.param .b64 param1;
	st.param.b64 	[param1], %rd4;
	.param .b32 retval0;
	call.uni (retval0), 
	vprintf, 
	(
	param0, 
	param1
	);
	ld.param.b32 	%r13, [retval0];
	} // callseq 4
	mov.b32 	%r15, 2;
	st.local.u32 	[%rd5], %r15;
	{ // callseq 5, 0
	.param .b64 param0;
	st.param.b64 	[param0], %rd8;
	.param .b64 param1;
	st.param.b64 	[param1], %rd4;
	.param .b32 retval0;
	call.uni (retval0), 
	vprintf, 
	(
	param0, 
	param1
	);
	ld.param.b32 	%r16, [retval0];
	} // callseq 5
	ld.global.u64 	%rd15, [%rd6+16];
	ld.u64 	%rd16, [%rd15];
	ld.f64 	%fd3, [%rd16];
	ld.u32 	%r18, [%rd15+8];
	st.local.f64 	[%rd5], %fd3;
	st.local.u32 	[%rd5+8], %r18;
	{ // callseq 6, 0
	.param .b64 param0;
	st.param.b64 	[param0], %rd12;
	.param .b64 param1;
	st.param.b64 	[param1], %rd4;
	.param .b32 retval0;
	call.uni (retval0), 
	vprintf, 
	(
	param0, 
	param1
	);
	ld.param.b32 	%r19, [retval0];
	} // callseq 6
	mov.b32 	%r21, 3;
	st.local.u32 	[%rd5], %r21;
	{ // callseq 7, 0
	.param .b64 param0;
	st.param.b64 	[param0], %rd8;
	.param .b64 param1;
	st.param.b64 	[param1], %rd4;
	.param .b32 retval0;
	call.uni (retval0), 
	vprintf, 
	(
	param0, 
	param1
	);
	ld.param.b32 	%r22, [retval0];
	} // callseq 7
	ld.global.u64 	%rd17, [%rd6+24];
	ld.u64 	%rd18, [%rd17];
	ld.f64 	%fd4, [%rd18];
	ld.u32 	%r24, [%rd17+8];
	st.local.f64 	[%rd5], %fd4;
	st.local.u32 	[%rd5+8], %r24;
	{ // callseq 8, 0
	.param .b64 param0;
	st.param.b64 	[param0], %rd12;
	.param .b64 param1;
	st.param.b64 	[param1], %rd4;
	.param .b32 retval0;
	call.uni (retval0), 
	vprintf, 
	(
	param0, 
	param1
	);
	ld.param.b32 	%r25, [retval0];
	} // callseq 8
	mov.b32 	%r27, 4;
	st.local.u32 	[%rd5], %r27;
	{ // callseq 9, 0
	.param .b64 param0;
	st.param.b64 	[param0], %rd8;
	.param .b64 param1;
	st.param.b64 	[param1], %rd4;
	.param .b32 retval0;
	call.uni (retval0), 
	vprintf, 
	(
	param0, 
	param1
	);
	ld.param.b32 	%r28, [retval0];
	} // callseq 9
	ld.global.u64 	%rd19, [%rd6+32];
	ld.u64 	%rd20, [%rd19];
	ld.f64 	%fd5, [%rd20];
	ld.u32 	%r30, [%rd19+8];
	st.local.f64 	[%rd5], %fd5;
	st.local.u32 	[%rd5+8], %r30;
	{ // callseq 10, 0
	.param .b64 param0;
	st.param.b64 	[param0], %rd12;
	.param .b64 param1;
	st.param.b64 	[param1], %rd4;
	.param .b32 retval0;
	call.uni (retval0), 
	vprintf, 
	(
	param0, 
	param1
	);
	ld.param.b32 	%r31, [retval0];
	} // callseq 10
	mov.b32 	%r33, 5;
	st.local.u32 	[%rd5], %r33;
	{ // callseq 11, 0
	.param .b64 param0;
	st.param.b64 	[param0], %rd8;
	.param .b64 param1;
	st.param.b64 	[param1], %rd4;
	.param .b32 retval0;
	call.uni (retval0), 
	vprintf, 
	(
	param0, 
	param1
	);
	ld.param.b32 	%r34, [retval0];
	} // callseq 11
	ld.global.u64 	%rd21, [%rd6+40];
	ld.u64 	%rd22, [%rd21];
	ld.f64 	%fd6, [%rd22];
	ld.u32 	%r36, [%rd21+8];
	st.local.f64 	[%rd5], %fd6;
	st.local.u32 	[%rd5+8], %r36;
	{ // callseq 12, 0
	.param .b64 param0;
	st.param.b64 	[param0], %rd12;
	.param .b64 param1;
	st.param.b64 	[param1], %rd4;
	.param .b32 retval0;
	call.uni (retval0), 
	vprintf, 
	(
	param0, 
	param1
	);
	ld.param.b32 	%r37, [retval0];
	} // callseq 12
	mov.b32 	%r39, 6;
	st.local.u32 	[%rd5], %r39;
	{ // callseq 13, 0
	.param .b64 param0;
	st.param.b64 	[param0], %rd8;
	.param .b64 param1;
	st.param.b64 	[param1], %rd4;
	.param .b32 retval0;
	call.uni (retval0), 
	vprintf, 
	(
	param0, 
	param1
	);
	ld.param.b32 	%r40, [retval0];
	} // callseq 13
	ld.global.u64 	%rd23, [%rd6+48];
	ld.u64 	%rd24, [%rd23];
	ld.f64 	%fd7, [%rd24];
	ld.u32 	%r42, [%rd23+8];
	st.local.f64 	[%rd5], %fd7;
	st.local.u32 	[%rd5+8], %r42;
	{ // callseq 14, 0
	.param .b64 param0;
	st.param.b64 	[param0], %rd12;
	.param .b64 param1;
	st.param.b64 	[param1], %rd4;
	.param .b32 retval0;
	call.uni (retval0), 
	vprintf, 
	(
	param0, 
	param1
	);
	ld.param.b32 	%r43, [retval0];
	} // callseq 14
	mov.b32 	%r45, 7;
	st.local.u32 	[%rd5], %r45;
	{ // callseq 15, 0
	.param .b64 param0;
	st.param.b64 	[param0], %rd8;
	.param .b64 param1;
	st.param.b64 	[param1], %rd4;
	.param .b32 retval0;
	call.uni (retval0), 
	vprintf, 
	(
	param0, 
	param1
	);
	ld.param.b32 	%r46, [retval0];
	} // callseq 15
	ld.global.u64 	%rd25, [%rd6+56];
	ld.u64 	%rd26, [%rd25];
	ld.f64 	%fd8, [%rd26];
	ld.u32 	%r48, [%rd25+8];
	st.local.f64 	[%rd5], %fd8;
	st.local.u32 	[%rd5+8], %r48;
	{ // callseq 16, 0
	.param .b64 param0;
	st.param.b64 	[param0], %rd12;
	.param .b64 param1;
	st.param.b64 	[param1], %rd4;
	.param .b32 retval0;
	call.uni (retval0), 
	vprintf, 
	(
	param0, 
	param1
	);
	ld.param.b32 	%r49, [retval0];
	} // callseq 16
	mov.b32 	%r51, 8;
	st.local.u32 	[%rd5], %r51;
	{ // callseq 17, 0
	.param .b64 param0;
	st.param.b64 	[param0], %rd8;
	.param .b64 param1;
	st.param.b64 	[param1], %rd4;
	.param .b32 retval0;
	call.uni (retval0), 
	vprintf, 
	(
	param0, 
	param1
	);
	ld.param.b32 	%r52, [retval0];
	} // callseq 17
	ld.global.u64 	%rd27, [%rd6+64];
	ld.u64 	%rd28, [%rd27];
	ld.f64 	%fd9, [%rd28];
	ld.u32 	%r54, [%rd27+8];
	st.local.f64 	[%rd5], %fd9;
	st.local.u32 	[%rd5+8], %r54;
	{ // callseq 18, 0
	.param .b64 param0;
	st.param.b64 	[param0], %rd12;
	.param .b64 param1;
	st.param.b64 	[param1], %rd4;
	.param .b32 retval0;
	call.uni (retval0), 
	vprintf, 
	(
	param0, 
	param1
	);
	ld.param.b32 	%r55, [retval0];
	} // callseq 18
	mov.b32 	%r57, 9;
	st.local.u32 	[%rd5], %r57;
	{ // callseq 19, 0
	.param .b64 param0;
	st.param.b64 	[param0], %rd8;
	.param .b64 param1;
	st.param.b64 	[param1], %rd4;
	.param .b32 retval0;
	call.uni (retval0), 
	vprintf, 
	(
	param0, 
	param1
	);
	ld.param.b32 	%r58, [retval0];
	} // callseq 19
	ld.global.u64 	%rd29, [%rd6+72];
	ld.u64 	%rd30, [%rd29];
	ld.f64 	%fd10, [%rd30];
	ld.u32 	%r60, [%rd29+8];
	st.local.f64 	[%rd5], %fd10;
	st.local.u32 	[%rd5+8], %r60;
	{ // callseq 20, 0
	.param .b64 param0;
	st.param.b64 	[param0], %rd12;
	.param .b64 param1;
	st.param.b64 	[param1], %rd4;
	.param .b32 retval0;
	call.uni (retval0), 
	vprintf, 
	(
	param0, 
	param1
	);
	ld.param.b32 	%r61, [retval0];
	} // callseq 20
	ret;

}


// ===== COMPILED SASS (sm_100) =====

	.target	sm_100

	.elftype	@"ET_EXEC"


//--------------------- .note.nv.tkinfo           --------------------------
	.section	.note.nv.tkinfo,"",@"SHT_NOTE"
	.sectionflags	@"SHF_NOTE_NV_TKINFO"
	.tkinfo
        /*0018*/ 	.word	0x00000002
        /*0030*/ 	.string	""
        /*0030*/ 	.string	"ptxas"
        /*0030*/ 	.string	"Cuda compilation tools, release 13.0, V13.0.88"
        /*0030*/ 	.string	"Build cuda_13.0.r13.0/compiler.36424714_0"
        /*0030*/ 	.string	"-arch sm_100 -m 64 "



//--------------------- .note.nv.cuinfo           --------------------------
	.section	.note.nv.cuinfo,"",@"SHT_NOTE"
	.sectionflags	@"SHF_NOTE_NV_CUINFO"
        /*0018*/ 	.short	0x0002
        /*001a*/ 	.short	0x0064
        /*001c*/ 	.short	0x0082
	.zero		2


//--------------------- .nv.info                  --------------------------
	.section	.nv.info,"",@"SHT_CUDA_INFO"
	.align	4


	//----- nvinfo : EIATTR_REGCOUNT
	.align		4
        /*0000*/ 	.byte	0x04, 0x2f
        /*0002*/ 	.short	(.L_4 - .L_3)
	.align		4
.L_3:
        /*0004*/ 	.word	index@(_Z8useClassPP9CudaClass)
        /*0008*/ 	.word	0x00000018


	//----- nvinfo : EIATTR_FRAME_SIZE
	.align		4
.L_4:
        /*000c*/ 	.byte	0x04, 0x11
        /*000e*/ 	.short	(.L_6 - .L_5)
	.align		4
.L_5:
        /*0010*/ 	.word	index@(_Z8useClassPP9CudaClass)
        /*0014*/ 	.word	0x00000010


	//----- nvinfo : EIATTR_MIN_STACK_SIZE
	.align		4
.L_6:
        /*0018*/ 	.byte	0x04, 0x12
        /*001a*/ 	.short	(.L_8 - .L_7)
	.align		4
.L_7:
        /*001c*/ 	.word	index@(_Z8useClassPP9CudaClass)
        /*0020*/ 	.word	0x00000010
.L_8:


//--------------------- .nv.compat                --------------------------
	.section	.nv.compat,"",@"SHT_CUDA_COMPAT_INFO"
	.align	4
        /*0000*/ 	.byte	0x02, 0x09, 0x00, 0x00, 0x02, 0x02, 0x01, 0x00, 0x02, 0x05, 0x05, 0x00, 0x03, 0x07, 0x01, 0x01
        /*0010*/ 	.byte	0x02, 0x03, 0x00, 0x00, 0x02, 0x06, 0x01, 0x00, 0x04, 0x0b, 0x08, 0x00, 0x09, 0x00, 0x00, 0x00
        /*0020*/ 	.byte	0x00, 0x00, 0x00, 0x00


//--------------------- .nv.info._Z8useClassPP9CudaClass --------------------------
	.section	.nv.info._Z8useClassPP9CudaClass,"",@"SHT_CUDA_INFO"
	.sectionflags	@""
	.align	4


	//----- nvinfo : EIATTR_CUDA_API_VERSION
	.align		4
        /*0000*/ 	.byte	0x04, 0x37
        /*0002*/ 	.short	(.L_10 - .L_9)
.L_9:
        /*0004*/ 	.word	0x00000082


	//----- nvinfo : EIATTR_KPARAM_INFO
	.align		4
.L_10:
        /*0008*/ 	.byte	0x04, 0x17
        /*000a*/ 	.short	(.L_12 - .L_11)
.L_11:
        /*000c*/ 	.word	0x00000000
        /*0010*/ 	.short	0x0000
        /*0012*/ 	.short	0x0000
        /*0014*/ 	.byte	0x00, 0xf5, 0x21, 0x00


	//----- nvinfo : EIATTR_SPARSE_MMA_MASK
	.align		4
.L_12:
        /*0018*/ 	.byte	0x03, 0x50
        /*001a*/ 	.short	0x0000


	//----- nvinfo : EIATTR_MAXREG_COUNT
	.align		4
        /*001c*/ 	.byte	0x03, 0x1b
        /*001e*/ 	.short	0x00ff


	//----- nvinfo : EIATTR_EXTERNS
	.align		4
        /*0020*/ 	.byte	0x04, 0x0f
        /*0022*/ 	.short	(.L_14 - .L_13)


	//   ....[0]....
	.align		4
.L_13:
        /*0024*/ 	.word	index@(vprintf)


	//----- nvinfo : EIATTR_MERCURY_ISA_VERSION
	.align		4
.L_14:
        /*0028*/ 	.byte	0x03, 0x5f
        /*002a*/ 	.short	0x0101


	//----- nvinfo : EIATTR_VRC_CTA_INIT_COUNT
	.align		4
        /*002c*/ 	.byte	0x02, 0x4a
	.zero		1
	.zero		1


	//----- nvinfo : EIATTR_SYSCALL_OFFSETS
	.align		4
        /*0030*/ 	.byte	0x04, 0x46
        /*0032*/ 	.short	(.L_16 - .L_15)


	//   ....[0]....
.L_15:
        /*0034*/ 	.word	0x000000d0


	//   ....[1]....
        /*0038*/ 	.word	0x00000170


	//   ....[2]....
        /*003c*/ 	.word	0x000002a0


	//   ....[3]....
        /*0040*/ 	.word	0x00000340


	//   ....[4]....
        /*0044*/ 	.word	0x00000470


	//   ....[5]....
        /*0048*/ 	.word	0x00000510


	//   ....[6]....
        /*004c*/ 	.word	0x00000640


	//   ....[7]....
        /*0050*/ 	.word	0x000006e0


	//   ....[8]....
        /*0054*/ 	.word	0x00000810


	//   ....[9]....
        /*0058*/ 	.word	0x000008b0


	//   ....[10]....
        /*005c*/ 	.word	0x000009e0


	//   ....[11]....
        /*0060*/ 	.word	0x00000a80


	//   ....[12]....
        /*0064*/ 	.word	0x00000bb0


	//   ....[13]....
        /*0068*/ 	.word	0x00000c50


	//   ....[14]....
        /*006c*/ 	.word	0x00000d80


	//   ....[15]....
        /*0070*/ 	.word	0x00000e20


	//   ....[16]....
        /*0074*/ 	.word	0x00000f50


	//   ....[17]....
        /*0078*/ 	.word	0x00000ff0


	//   ....[18]....
        /*007c*/ 	.word	0x00001120


	//   ....[19]....
        /*0080*/ 	.word	0x000011c0


	//   ....[20]....
        /*0084*/ 	.word	0x000012f0


	//----- nvinfo : EIATTR_EXIT_INSTR_OFFSETS
	.align		4
.L_16:
        /*0088*/ 	.byte	0x04, 0x1c
        /*008a*/ 	.short	(.L_18 - .L_17)


	//   ....[0]....
.L_17:
        /*008c*/ 	.word	0x00001300


	//----- nvinfo : EIATTR_CBANK_PARAM_SIZE
	.align		4
.L_18:
        /*0090*/ 	.byte	0x03, 0x19
        /*0092*/ 	.short	0x0008


	//----- nvinfo : EIATTR_PARAM_CBANK
	.align		4
        /*0094*/ 	.byte	0x04, 0x0a
        /*0096*/ 	.short	(.L_20 - .L_19)
	.align		4
.L_19:
        /*0098*/ 	.word	index@(.nv.constant0._Z8useClassPP9CudaClass)
        /*009c*/ 	.short	0x0380
        /*009e*/ 	.short	0x0008


	//----- nvinfo : EIATTR_SW_WAR
	.align		4
.L_20:
        /*00a0*/ 	.byte	0x04, 0x36
        /*00a2*/ 	.short	(.L_22 - .L_21)
.L_21:
        /*00a4*/ 	.word	0x00000008
.L_22:


//--------------------- .nv.callgraph             --------------------------
	.section	.nv.callgraph,"",@"SHT_CUDA_CALLGRAPH"
	.align	4
	.sectionentsize	8
	.align		4
        /*0000*/ 	.word	0x00000000
	.align		4
        /*0004*/ 	.word	0xffffffff
	.align		4
        /*0008*/ 	.word	index@(_Z8useClassPP9CudaClass)
	.align		4
        /*000c*/ 	.word	index@(vprintf)
	.align		4
        /*0010*/ 	.word	0x00000000
	.align		4
        /*0014*/ 	.word	0xfffffffe
	.align		4
        /*0018*/ 	.word	0x00000000
	.align		4
        /*001c*/ 	.word	0xfffffffd
	.align		4
        /*0020*/ 	.word	0x00000000
	.align		4
        /*0024*/ 	.word	0xfffffffc


//--------------------- .nv.constant4             --------------------------
	.section	.nv.constant4,"a",@progbits
	.align	8
	.align		8
.nv.constant4:
        /*0000*/ 	.dword	vprintf
	.align		8
        /*0008*/ 	.dword	$str
	.align		8
        /*0010*/ 	.dword	$str$1
	.align		8
        /*0018*/ 	.dword	$str$2


//--------------------- .text._Z8useClassPP9CudaClass --------------------------
	.section	.text._Z8useClassPP9CudaClass,"ax",@progbits
	.align	128
        .global         _Z8useClassPP9CudaClass
        .type           _Z8useClassPP9CudaClass,@function
        .size           _Z8useClassPP9CudaClass,(.L_x_22 - _Z8useClassPP9CudaClass)
        .other          _Z8useClassPP9CudaClass,@"STO_CUDA_ENTRY STV_DEFAULT"
_Z8useClassPP9CudaClass:
.text._Z8useClassPP9CudaClass:
[----:B------:R-:W0:Y:S01]  /*0000*/  LDC R1, c[0x0][0x37c] ;  /* 0x0000df00ff017b82 */ /* 0x000e220000000800 */
[----:B------:R-:W-:Y:S01]  /*0010*/  MOV R2, 0x0 ;  /* 0x0000000000027802 */ /* 0x000fe20000000f00 */
[----:B------:R-:W1:Y:S01]  /*0020*/  LDCU UR4, c[0x0][0x2f8] ;  /* 0x00005f00ff0477ac */ /* 0x000e620008000800 */
[----:B0-----:R-:W-:Y:S01]  /*0030*/  VIADD R1, R1, 0xfffffff0 ;  /* 0xfffffff001017836 */ /* 0x001fe20000000000 */
[----:B------:R-:W-:-:S04]  /*0040*/  CS2R R6, SRZ ;  /* 0x0000000000067805 */ /* 0x000fc8000001ff00 */
[----:B------:R0:W2:Y:S01]  /*0050*/  LDC.64 R8, c[0x4][R2] ;  /* 0x0100000002087b82 */ /* 0x0000a20000000a00 */
[----:B------:R-:W3:Y:S01]  /*0060*/  LDCU.64 UR6, c[0x4][0x8] ;  /* 0x01000100ff0677ac */ /* 0x000ee20008000a00 */
[----:B------:R-:W4:Y:S01]  /*0070*/  LDCU UR5, c[0x0][0x2fc] ;  /* 0x00005f80ff0577ac */ /* 0x000f220008000800 */
[----:B-1----:R-:W-:Y:S01]  /*0080*/  IADD3 R18, P0, PT, R1, UR4, RZ ;  /* 0x0000000401127c10 */ /* 0x002fe2000ff1e0ff */
[----:B---3--:R-:W-:Y:S02]  /*0090*/  IMAD.U32 R4, RZ, RZ, UR6 ;  /* 0x00000006ff047e24 */ /* 0x008fe4000f8e00ff */
[----:B------:R-:W-:Y:S02]  /*00a0*/  IMAD.U32 R5, RZ, RZ, UR7 ;  /* 0x00000007ff057e24 */ /* 0x000fe4000f8e00ff */
[----:B0---4-:R-:W-:-:S08]  /*00b0*/  IMAD.X R19, RZ, RZ, UR5, P0 ;  /* 0x00000005ff137e24 */ /* 0x011fd000080e06ff */
[----:B------:R-:W-:-:S07]  /*00c0*/  LEPC R20, `(.L_x_0) ;  /* 0x000000001014794e */ /* 0x000fce0000000000 */
[----:B--2---:R-:W-:Y:S05]  /*00d0*/  CALL.ABS.NOINC R8 ;  /* 0x0000000008007343 */ /* 0x004fea0003c00000 */
.L_x_0:
[----:B------:R0:W-:Y:S01]  /*00e0*/  STL [R1], RZ ;  /* 0x000000ff01007387 */ /* 0x0001e20000100800 */
[----:B------:R0:W1:Y:S01]  /*00f0*/  LDC.64 R8, c[0x4][R2] ;  /* 0x0100000002087b82 */ /* 0x0000620000000a00 */
[----:B------:R-:W2:Y:S01]  /*0100*/  LDCU.64 UR4, c[0x4][0x10] ;  /* 0x01000200ff0477ac */ /* 0x000ea20008000a00 */
[----:B------:R-:W-:Y:S02]  /*0110*/  IMAD.MOV.U32 R6, RZ, RZ, R18 ;  /* 0x000000ffff067224 */ /* 0x000fe400078e0012 */
[----:B------:R-:W-:-:S04]  /*0120*/  IMAD.MOV.U32 R7, RZ, RZ, R19 ;  /* 0x000000ffff077224 */ /* 0x000fc800078e0013 */
[----:B------:R-:W3:Y:S01]  /*0130*/  LDC.64 R16, c[0x0][0x358] ;  /* 0x0000d600ff107b82 */ /* 0x000ee20000000a00 */
[----:B--2---:R-:W-:Y:S01]  /*0140*/  IMAD.U32 R4, RZ, RZ, UR4 ;  /* 0x00000004ff047e24 */ /* 0x004fe2000f8e00ff */
[----:B0-----:R-:W-:-:S07]  /*0150*/  MOV R5, UR5 ;  /* 0x0000000500057c02 */ /* 0x001fce0008000f00 */
[----:B------:R-:W-:-:S07]  /*0160*/  LEPC R20, `(.L_x_1) ;  /* 0x000000001014794e */ /* 0x000fce0000000000 */
[----:B-1-3--:R-:W-:Y:S05]  /*0170*/  CALL.ABS.NOINC R8 ;  /* 0x0000000008007343 */ /* 0x00afea0003c00000 */
.L_x_1:
[----:B------:R-:W0:Y:S01]  /*0180*/  LDC.64 R8, c[0x0][0x380] ;  /* 0x0000e000ff087b82 */ /* 0x000e220000000a00 */
[----:B------:R-:W-:Y:S02]  /*0190*/  R2UR UR4, R16 ;  /* 0x00000000100472ca */ /* 0x000fe400000e0000 */
[----:B------:R-:W-:-:S13]  /*01a0*/  R2UR UR5, R17 ;  /* 0x00000000110572ca */ /* 0x000fda00000e0000 */
[----:B0-----:R-:W2:Y:S01]  /*01b0*/  LDG.E.64 R8, desc[UR4][R8.64] ;  /* 0x0000000408087981 */ /* 0x001ea2000c1e1b00 */
[----:B------:R-:W-:Y:S02]  /*01c0*/  R2UR UR6, R16 ;  /* 0x00000000100672ca */ /* 0x000fe400000e0000 */
[----:B------:R-:W-:Y:S01]  /*01d0*/  R2UR UR7, R17 ;  /* 0x00000000110772ca */ /* 0x000fe200000e0000 */
[----:B--2---:R-:W2:-:S12]  /*01e0*/  LD.E.64 R10, desc[UR4][R8.64] ;  /* 0x00000004080a7980 */ /* 0x004e98000c101b00 */
[----:B------:R-:W3:Y:S04]  /*01f0*/  LD.E R0, desc[UR6][R8.64+0x8] ;  /* 0x0000080608007980 */ /* 0x000ee8000c101900 */
[----:B--2---:R-:W2:Y:S01]  /*0200*/  LD.E.64 R10, desc[UR4][R10.64] ;  /* 0x000000040a0a7980 */ /* 0x004ea2000c101b00 */
[----:B------:R0:W1:Y:S01]  /*0210*/  LDC.64 R12, c[0x4][R2] ;  /* 0x01000000020c7b82 */ /* 0x0000620000000a00 */
[----:B------:R-:W4:Y:S02]  /*0220*/  LDCU.64 UR4, c[0x4][0x18] ;  /* 0x01000300ff0477ac */ /* 0x000f240008000a00 */
[----:B---3--:R0:W-:Y:S01]  /*0230*/  STL [R1+0x8], R0 ;  /* 0x0000080001007387 */ /* 0x0081e20000100800 */
[----:B------:R-:W-:Y:S01]  /*0240*/  IMAD.MOV.U32 R6, RZ, RZ, R18 ;  /* 0x000000ffff067224 */ /* 0x000fe200078e0012 */
[----:B------:R-:W-:Y:S01]  /*0250*/  MOV R7, R19 ;  /* 0x0000001300077202 */ /* 0x000fe20000000f00 */
[----:B----4-:R-:W-:-:S02]  /*0260*/  IMAD.U32 R4, RZ, RZ, UR4 ;  /* 0x00000004ff047e24 */ /* 0x010fc4000f8e00ff */
[----:B------:R-:W-:Y:S01]  /*0270*/  IMAD.U32 R5, RZ, RZ, UR5 ;  /* 0x00000005ff057e24 */ /* 0x000fe2000f8e00ff */
[----:B-12---:R0:W-:Y:S06]  /*0280*/  STL.64 [R1], R10 ;  /* 0x0000000a01007387 */ /* 0x0061ec0000100a00 */
[----:B------:R-:W-:-:S07]  /*0290*/  LEPC R20, `(.L_x_2) ;  /* 0x000000001014794e */ /* 0x000fce0000000000 */
[----:B0-----:R-:W-:Y:S05]  /*02a0*/  CALL.ABS.NOINC R12 ;  /* 0x000000000c007343 */ /* 0x001fea0003c00000 */
.L_x_2:
[----:B------:R-:W-:Y:S01]  /*02b0*/  IMAD.MOV.U32 R0, RZ, RZ, 0x1 ;  /* 0x00000001ff007424 */ /* 0x000fe200078e00ff */
[----:B------:R0:W1:Y:S01]  /*02c0*/  LDC.64 R8, c[0x4][R2] ;  /* 0x0100000002087b82 */ /* 0x0000620000000a00 */
[----:B------:R-:W2:Y:S01]  /*02d0*/  LDCU.64 UR4, c[0x4][0x10] ;  /* 0x01000200ff0477ac */ /* 0x000ea20008000a00 */
[----:B------:R-:W-:Y:S02]  /*02e0*/  IMAD.MOV.U32 R6, RZ, RZ, R18 ;  /* 0x000000ffff067224 */ /* 0x000fe400078e0012 */
[----:B------:R0:W-:Y:S01]  /*02f0*/  STL [R1], R0 ;  /* 0x0000000001007387 */ /* 0x0001e20000100800 */
[----:B------:R-:W-:Y:S02]  /*0300*/  IMAD.MOV.U32 R7, RZ, RZ, R19 ;  /* 0x000000ffff077224 */ /* 0x000fe400078e0013 */
[----:B--2---:R-:W-:Y:S02]  /*0310*/  IMAD.U32 R4, RZ, RZ, UR4 ;  /* 0x00000004ff047e24 */ /* 0x004fe4000f8e00ff */
[----:B0-----:R-:W-:-:S07]  /*0320*/  IMAD.U32 R5, RZ, RZ, UR5 ;  /* 0x00000005ff057e24 */ /* 0x001fce000f8e00ff */
[----:B------:R-:W-:-:S07]  /*0330*/  LEPC R20, `(.L_x_3) ;  /* 0x000000001014794e */ /* 0x000fce0000000000 */
[----:B-1----:R-:W-:Y:S05]  /*0340*/  CALL.ABS.NOINC R8 ;  /* 0x0000000008007343 */ /* 0x002fea0003c00000 */
.L_x_3:
        /* <DEDUP_REMOVED lines=12> */
[----:B------:R-:W-:Y:S02]  /*0410*/  IMAD.MOV.U32 R6, RZ, RZ, R18 ;  /* 0x000000ffff067224 */ /* 0x000fe400078e0012 */
[----:B------:R-:W-:Y:S01]  /*0420*/  IMAD.MOV.U32 R7, RZ, RZ, R19 ;  /* 0x000000ffff077224 */ /* 0x000fe200078e0013 */
[----:B----4-:R-:W-:Y:S01]  /*0430*/  MOV R4, UR4 ;  /* 0x0000000400047c02 */ /* 0x010fe20008000f00 */
[----:B------:R-:W-:Y:S01]  /*0440*/  IMAD.U32 R5, RZ, RZ, UR5 ;  /* 0x00000005ff057e24 */ /* 0x000fe2000f8e00ff */
[----:B-12---:R0:W-:Y:S06]  /*0450*/  STL.64 [R1], R10 ;  /* 0x0000000a01007387 */ /* 0x0061ec0000100a00 */
[----:B------:R-:W-:-:S07]  /*0460*/  LEPC R20, `(.L_x_4) ;  /* 0x000000001014794e */ /* 0x000fce0000000000 */
[----:B0-----:R-:W-:Y:S05]  /*0470*/  CALL.ABS.NOINC R12 ;  /* 0x000000000c007343 */ /* 0x001fea0003c00000 */
.L_x_4:
[----:B------:R-:W-:Y:S01]  /*0480*/  IMAD.MOV.U32 R0, RZ, RZ, 0x2 ;  /* 0x00000002ff007424 */ /* 0x000fe200078e00ff */
[----:B------:R0:W1:Y:S01]  /*0490*/  LDC.64 R8, c[0x4][R2] ;  /* 0x0100000002087b82 */ /* 0x0000620000000a00 */
[----:B------:R-:W2:Y:S01]  /*04a0*/  LDCU.64 UR4, c[0x4][0x10] ;  /* 0x01000200ff0477ac */ /* 0x000ea20008000a00 */
[----:B------:R-:W-:Y:S02]  /*04b0*/  IMAD.MOV.U32 R6, RZ, RZ, R18 ;  /* 0x000000ffff067224 */ /* 0x000fe400078e0012 */
[----:B------:R0:W-:Y:S01]  /*04c0*/  STL [R1], R0 ;  /* 0x0000000001007387 */ /* 0x0001e20000100800 */
[----:B------:R-:W-:Y:S02]  /*04d0*/  IMAD.MOV.U32 R7, RZ, RZ, R19 ;  /* 0x000000ffff077224 */ /* 0x000fe400078e0013 */
[----:B--2---:R-:W-:Y:S01]  /*04e0*/  IMAD.U32 R4, RZ, RZ, UR4 ;  /* 0x00000004ff047e24 */ /* 0x004fe2000f8e00ff */
[----:B0-----:R-:W-:-:S07]  /*04f0*/  MOV R5, UR5 ;  /* 0x0000000500057c02 */ /* 0x001fce0008000f00 */
[----:B------:R-:W-:-:S07]  /*0500*/  LEPC R20, `(.L_x_5) ;  /* 0x000000001014794e */ /* 0x000fce0000000000 */
[----:B-1----:R-:W-:Y:S05]  /*0510*/  CALL.ABS.NOINC R8 ;  /* 0x0000000008007343 */ /* 0x002fea0003c00000 */
.L_x_5:
        /* <DEDUP_REMOVED lines=19> */
.L_x_6:
        /* <DEDUP_REMOVED lines=10> */
.L_x_7:
        /* <DEDUP_REMOVED lines=19> */
.L_x_8:
        /* <DEDUP_REMOVED lines=10> */
.L_x_9:
        /* <DEDUP_REMOVED lines=19> */
.L_x_10:
        /* <DEDUP_REMOVED lines=10> */
.L_x_11:
        /* <DEDUP_REMOVED lines=19> */
.L_x_12:
        /* <DEDUP_REMOVED lines=10> */
.L_x_13:
        /* <DEDUP_REMOVED lines=12> */
[----:B------:R-:W-:Y:S01]  /*0d20*/  MOV R6, R18 ;  /* 0x0000001200067202 */ /* 0x000fe20000000f00 */
[----:B------:R-:W-:-:S02]  /*0d30*/  IMAD.MOV.U32 R7, RZ, RZ, R19 ;  /* 0x000000ffff077224 */ /* 0x000fc400078e0013 */
[----:B----4-:R-:W-:Y:S02]  /*0d40*/  IMAD.U32 R4, RZ, RZ, UR4 ;  /* 0x00000004ff047e24 */ /* 0x010fe4000f8e00ff */
[----:B------:R-:W-:Y:S01]  /*0d50*/  IMAD.U32 R5, RZ, RZ, UR5 ;  /* 0x00000005ff057e24 */ /* 0x000fe2000f8e00ff */
[----:B-12---:R0:W-:Y:S06]  /*0d60*/  STL.64 [R1], R10 ;  /* 0x0000000a01007387 */ /* 0x0061ec0000100a00 */
[----:B------:R-:W-:-:S07]  /*0d70*/  LEPC R20, `(.L_x_14) ;  /* 0x000000001014794e */ /* 0x000fce0000000000 */
[----:B0-----:R-:W-:Y:S05]  /*0d80*/  CALL.ABS.NOINC R12 ;  /* 0x000000000c007343 */ /* 0x001fea0003c00000 */
.L_x_14:
[----:B------:R-:W-:Y:S01]  /*0d90*/  IMAD.MOV.U32 R0, RZ, RZ, 0x7 ;  /* 0x00000007ff007424 */ /* 0x000fe200078e00ff */
[----:B------:R0:W1:Y:S01]  /*0da0*/  LDC.64 R8, c[0x4][R2] ;  /* 0x0100000002087b82 */ /* 0x0000620000000a00 */
[----:B------:R-:W2:Y:S01]  /*0db0*/  LDCU.64 UR4, c[0x4][0x10] ;  /* 0x01000200ff0477ac */ /* 0x000ea20008000a00 */
[----:B------:R-:W-:Y:S01]  /*0dc0*/  MOV R6, R18 ;  /* 0x0000001200067202 */ /* 0x000fe20000000f00 */
[----:B------:R-:W-:Y:S01]  /*0dd0*/  IMAD.MOV.U32 R7, RZ, RZ, R19 ;  /* 0x000000ffff077224 */ /* 0x000fe200078e0013 */
[----:B------:R0:W-:Y:S01]  /*0de0*/  STL [R1], R0 ;  /* 0x0000000001007387 */ /* 0x0001e20000100800 */
[----:B--2---:R-:W-:Y:S02]  /*0df0*/  IMAD.U32 R4, RZ, RZ, UR4 ;  /* 0x00000004ff047e24 */ /* 0x004fe4000f8e00ff */
[----:B0-----:R-:W-:-:S07]  /*0e00*/  IMAD.U32 R5, RZ, RZ, UR5 ;  /* 0x00000005ff057e24 */ /* 0x001fce000f8e00ff */
[----:B------:R-:W-:-:S07]  /*0e10*/  LEPC R20, `(.L_x_15) ;  /* 0x000000001014794e */ /* 0x000fce0000000000 */
[----:B-1----:R-:W-:Y:S05]  /*0e20*/  CALL.ABS.NOINC R8 ;  /* 0x0000000008007343 */ /* 0x002fea0003c00000 */
.L_x_15:
        /* <DEDUP_REMOVED lines=19> */
.L_x_16:
[----:B------:R-:W-:Y:S01]  /*0f60*/  IMAD.MOV.U32 R0, RZ, RZ, 0x8 ;  /* 0x00000008ff007424 */ /* 0x000fe200078e00ff */
[----:B------:R0:W1:Y:S01]  /*0f70*/  LDC.64 R8, c[0x4][R2] ;  /* 0x0100000002087b82 */ /* 0x0000620000000a00 */
[----:B------:R-:W2:Y:S01]  /*0f80*/  LDCU.64 UR4, c[0x4][0x10] ;  /* 0x01000200ff0477ac */ /* 0x000ea20008000a00 */
[----:B------:R-:W-:Y:S01]  /*0f90*/  IMAD.MOV.U32 R6, RZ, RZ, R18 ;  /* 0x000000ffff067224 */ /* 0x000fe200078e0012 */
[----:B------:R-:W-:Y:S01]  /*0fa0*/  MOV R7, R19 ;  /* 0x0000001300077202 */ /* 0x000fe20000000f00 */
[----:B------:R0:W-:Y:S01]  /*0fb0*/  STL [R1], R0 ;  /* 0x0000000001007387 */ /* 0x0001e20000100800 */
[----:B--2---:R-:W-:Y:S02]  /*0fc0*/  IMAD.U32 R4, RZ, RZ, UR4 ;  /* 0x00000004ff047e24 */ /* 0x004fe4000f8e00ff */
[----:B0-----:R-:W-:-:S07]  /*0fd0*/  IMAD.U32 R5, RZ, RZ, UR5 ;  /* 0x00000005ff057e24 */ /* 0x001fce000f8e00ff */
[----:B------:R-:W-:-:S07]  /*0fe0*/  LEPC R20, `(.L_x_17) ;  /* 0x000000001014794e */ /* 0x000fce0000000000 */
[----:B-1----:R-:W-:Y:S05]  /*0ff0*/  CALL.ABS.NOINC R8 ;  /* 0x0000000008007343 */ /* 0x002fea0003c00000 */
.L_x_17:
        /* <DEDUP_REMOVED lines=13> */
[----:B------:R-:W-:-:S02]  /*10d0*/  IMAD.MOV.U32 R7, RZ, RZ, R19 ;  /* 0x000000ffff077224 */ /* 0x000fc400078e0013 */
[----:B----4-:R-:W-:Y:S02]  /*10e0*/  IMAD.U32 R4, RZ, RZ, UR4 ;  /* 0x00000004ff047e24 */ /* 0x010fe4000f8e00ff */
[----:B------:R-:W-:Y:S01]  /*10f0*/  IMAD.U32 R5, RZ, RZ, UR5 ;  /* 0x00000005ff057e24 */ /* 0x000fe2000f8e00ff */
[----:B-12---:R0:W-:Y:S06]  /*1100*/  STL.64 [R1], R10 ;  /* 0x0000000a01007387 */ /* 0x0061ec0000100a00 */
[----:B------:R-:W-:-:S07]  /*1110*/  LEPC R20, `(.L_x_18) ;  /* 0x000000001014794e */ /* 0x000fce0000000000 */
[----:B0-----:R-:W-:Y:S05]  /*1120*/  CALL.ABS.NOINC R12 ;  /* 0x000000000c007343 */ /* 0x001fea0003c00000 */
.L_x_18:
[----:B------:R-:W-:Y:S01]  /*1130*/  HFMA2 R0, -RZ, RZ, 0, 5.36441802978515625e-07 ;  /* 0x00000009ff007431 */ /* 0x000fe200000001ff */
[----:B------:R0:W1:Y:S01]  /*1140*/  LDC.64 R8, c[0x4][R2] ;  /* 0x0100000002087b82 */ /* 0x0000620000000a00 */
[----:B------:R-:W2:Y:S01]  /*1150*/  LDCU.64 UR4, c[0x4][0x10] ;  /* 0x01000200ff0477ac */ /* 0x000ea20008000a00 */
[----:B------:R-:W-:Y:S02]  /*1160*/  IMAD.MOV.U32 R6, RZ, RZ, R18 ;  /* 0x000000ffff067224 */ /* 0x000fe400078e0012 */
[----:B------:R-:W-:Y:S01]  /*1170*/  IMAD.MOV.U32 R7, RZ, RZ, R19 ;  /* 0x000000ffff077224 */ /* 0x000fe200078e0013 */
[----:B------:R0:W-:Y:S01]  /*1180*/  STL [R1], R0 ;  /* 0x0000000001007387 */ /* 0x0001e20000100800 */
[----:B--2---:R-:W-:Y:S02]  /*1190*/  IMAD.U32 R4, RZ, RZ, UR4 ;  /* 0x00000004ff047e24 */ /* 0x004fe4000f8e00ff */
[----:B0-----:R-:W-:-:S07]  /*11a0*/  IMAD.U32 R5, RZ, RZ, UR5 ;  /* 0x00000005ff057e24 */ /* 0x001fce000f8e00ff */
[----:B------:R-:W-:-:S07]  /*11b0*/  LEPC R20, `(.L_x_19) ;  /* 0x000000001014794e */ /* 0x000fce0000000000 */
[----:B-1----:R-:W-:Y:S05]  /*11c0*/  CALL.ABS.NOINC R8 ;  /* 0x0000000008007343 */ /* 0x002fea0003c00000 */
.L_x_19:
        /* <DEDUP_REMOVED lines=9> */
[----:B------:R-:W0:Y:S01]  /*1260*/  LDC.64 R2, c[0x4][R2] ;  /* 0x0100000002027b82 */ /* 0x000e220000000a00 */
[----:B------:R-:W1:Y:S02]  /*1270*/  LDCU.64 UR4, c[0x4][0x18] ;  /* 0x01000300ff0477ac */ /* 0x000e640008000a00 */
[----:B---3--:R3:W-:Y:S01]  /*1280*/  STL [R1+0x8], R0 ;  /* 0x0000080001007387 */ /* 0x0087e20000100800 */
[----:B------:R-:W-:Y:S02]  /*1290*/  IMAD.MOV.U32 R6, RZ, RZ, R18 ;  /* 0x000000ffff067224 */ /* 0x000fe400078e0012 */
[----:B------:R-:W-:Y:S01]  /*12a0*/  IMAD.MOV.U32 R7, RZ, RZ, R19 ;  /* 0x000000ffff077224 */ /* 0x000fe200078e0013 */
[----:B-1----:R-:W-:Y:S01]  /*12b0*/  MOV R4, UR4 ;  /* 0x0000000400047c02 */ /* 0x002fe20008000f00 */
[----:B------:R-:W-:Y:S01]  /*12c0*/  IMAD.U32 R5, RZ, RZ, UR5 ;  /* 0x00000005ff057e24 */ /* 0x000fe2000f8e00ff */
[----:B0-2---:R3:W-:Y:S06]  /*12d0*/  STL.64 [R1], R10 ;  /* 0x0000000a01007387 */ /* 0x0057ec0000100a00 */
[----:B------:R-:W-:-:S07]  /*12e0*/  LEPC R20, `(.L_x_20) ;  /* 0x000000001014794e */ /* 0x000fce0000000000 */
[----:B---3--:R-:W-:Y:S05]  /*12f0*/  CALL.ABS.NOINC R2 ;  /* 0x0000000002007343 */ /* 0x008fea0003c00000 */
.L_x_20:
[----:B------:R-:W-:Y:S05]  /*1300*/  EXIT ;  /* 0x000000000000794d */ /* 0x000fea0003800000 */
.L_x_21:
[----:B------:R-:W-:-:S00]  /*1310*/  BRA `(.L_x_21) ;  /* 0xfffffffc00fc7947 */ /* 0x000fc0000383ffff */
[----:B------:R-:W-:-:S00]  /*1320*/  NOP ;  /* 0x0000000000007918 */ /* 0x000fc00000000000 */
        /* <DEDUP_REMOVED lines=13> */
.L_x_22:


//--------------------- .nv.global.init           --------------------------
	.section	.nv.global.init,"aw",@progbits
.nv.global.init:
	.type		$str$1,@object
	.size		$str$1,($str$2 - $str$1)
$str$1:
        /*0000*/ 	.byte	0x25, 0x64, 0x0a, 0x00
	.type		$str$2,@object
	.size		$str$2,($str - $str$2)
$str$2:
        /*0004*/ 	.byte	0x25, 0x67, 0x2c, 0x20, 0x25, 0x64, 0x0a, 0x00
	.type		$str,@object
	.size		$str,(.L_0 - $str)
$str:
        /*000c*/ 	.byte	0x6b, 0x65, 0x72, 0x6e, 0x65, 0x6c, 0x3a, 0x20, 0x0a, 0x00
.L_0:


//--------------------- .nv.shared.reserved.0     --------------------------
	.section	.nv.shared.reserved.0,"aw",@nobits
	.weak		__nv_reservedSMEM_offset_0_alias
	.size		__nv_reservedSMEM_offset_0_alias, 0, 64
	.other		__nv_reservedSMEM_offset_0_alias,@"STO_CUDA_RESERVED_SHARED STV_DEFAULT"
__nv_reservedSMEM_offset_0_alias:
	.zero		0
	.zero		64


//--------------------- .nv.constant0._Z8useClassPP9CudaClass --------------------------
	.section	.nv.constant0._Z8useClassPP9CudaClass,"a",@progbits
	.sectionflags	@""
	.align	4
.nv.constant0._Z8useClassPP9CudaClass:
	.zero		904


//--------------------- SYMBOLS --------------------------

	.type		.nv.reservedSmem.offset0,@object
	.size		.nv.reservedSmem.offset0,0x4
	.type		vprintf,@function
